	.headerflags	@"EF_CUDA_TEXMODE_UNIFIED EF_CUDA_64BIT_ADDRESS EF_CUDA_ACCELERATORS EF_CUDA_SM90 EF_CUDA_VIRTUAL_SM(EF_CUDA_SM90)"
	.elftype	@"ET_EXEC"


//--------------------- .nv.info                  --------------------------
	.section	.nv.info,"",@"SHT_CUDA_INFO"
	.align	4


	//----- nvinfo : EIATTR_REGCOUNT
	.align		4
        /*0000*/ 	.byte	0x04, 0x2f
        /*0002*/ 	.short	(.L_1 - .L_0)
	.align		4
.L_0:
        /*0004*/ 	.word	index@(triton_poi_fused__to_copy_add_arange_clamp_mul_sub_18)
        /*0008*/ 	.word	0x0000000c


	//----- nvinfo : EIATTR_MIN_STACK_SIZE
	.align		4
.L_1:
        /*000c*/ 	.byte	0x04, 0x12
        /*000e*/ 	.short	(.L_3 - .L_2)
	.align		4
.L_2:
        /*0010*/ 	.word	index@(triton_poi_fused__to_copy_add_arange_clamp_mul_sub_18)
        /*0014*/ 	.word	0x00000000


	//----- nvinfo : EIATTR_FRAME_SIZE
	.align		4
.L_3:
        /*0018*/ 	.byte	0x04, 0x11
        /*001a*/ 	.short	(.L_5 - .L_4)
	.align		4
.L_4:
        /*001c*/ 	.word	index@(triton_poi_fused__to_copy_add_arange_clamp_mul_sub_18)
        /*0020*/ 	.word	0x00000000


	//----- nvinfo : EIATTR_MIN_STACK_SIZE
	.align		4
.L_5:
        /*0024*/ 	.byte	0x04, 0x12
        /*0026*/ 	.short	(.L_7 - .L_6)
	.align		4
.L_6:
        /*0028*/ 	.word	index@(triton_poi_fused__to_copy_add_arange_clamp_mul_sub_18)
        /*002c*/ 	.word	0x00000000
.L_7:


//--------------------- .nv.info.triton_poi_fused__to_copy_add_arange_clamp_mul_sub_18 --------------------------
	.section	.nv.info.triton_poi_fused__to_copy_add_arange_clamp_mul_sub_18,"",@"SHT_CUDA_INFO"
	.sectionflags	@""
	.align	4


	//----- nvinfo : EIATTR_CUDA_API_VERSION
	.align		4
        /*0000*/ 	.byte	0x04, 0x37
        /*0002*/ 	.short	(.L_9 - .L_8)
.L_8:
        /*0004*/ 	.word	0x0000007c


	//----- nvinfo : EIATTR_KPARAM_INFO
	.align		4
.L_9:
        /*0008*/ 	.byte	0x04, 0x17
        /*000a*/ 	.short	(.L_11 - .L_10)
.L_10:
        /*000c*/ 	.word	0x00000000
        /*0010*/ 	.short	0x0001
        /*0012*/ 	.short	0x0008
        /*0014*/ 	.byte	0x00, 0xf0, 0x11, 0x00


	//----- nvinfo : EIATTR_KPARAM_INFO
	.align		4
.L_11:
        /*0018*/ 	.byte	0x04, 0x17
        /*001a*/ 	.short	(.L_13 - .L_12)
.L_12:
        /*001c*/ 	.word	0x00000000
        /*0020*/ 	.short	0x0000
        /*0022*/ 	.short	0x0000
        /*0024*/ 	.byte	0x00, 0xf4, 0x21, 0x00


	//----- nvinfo : EIATTR_SPARSE_MMA_MASK
	.align		4
.L_13:
        /*0028*/ 	.byte	0x03, 0x50
        /*002a*/ 	.short	0x0000


	//----- nvinfo : EIATTR_MAXREG_COUNT
	.align		4
        /*002c*/ 	.byte	0x03, 0x1b
        /*002e*/ 	.short	0x00ff


	//----- nvinfo : EIATTR_EXIT_INSTR_OFFSETS
	.align		4
        /*0030*/ 	.byte	0x04, 0x1c
        /*0032*/ 	.short	(.L_15 - .L_14)


	//   ....[0]....
.L_14:
        /*0034*/ 	.word	0x00000190


	//   ....[1]....
        /*0038*/ 	.word	0x000001c0


	//----- nvinfo : EIATTR_REQNTID
	.align		4
.L_15:
        /*003c*/ 	.byte	0x04, 0x10
        /*003e*/ 	.short	(.L_17 - .L_16)
.L_16:
        /*0040*/ 	.word	0x00000020
        /*0044*/ 	.word	0x00000001
        /*0048*/ 	.word	0x00000001


	//----- nvinfo : EIATTR_CBANK_PARAM_SIZE
	.align		4
.L_17:
        /*004c*/ 	.byte	0x03, 0x19
        /*004e*/ 	.short	0x000c


	//----- nvinfo : EIATTR_PARAM_CBANK
	.align		4
        /*0050*/ 	.byte	0x04, 0x0a
        /*0052*/ 	.short	(.L_19 - .L_18)
	.align		4
.L_18:
        /*0054*/ 	.word	index@(.nv.constant0.triton_poi_fused__to_copy_add_arange_clamp_mul_sub_18)
        /*0058*/ 	.short	0x0210
        /*005a*/ 	.short	0x000c


	//----- nvinfo : EIATTR_SW_WAR
	.align		4
.L_19:
        /*005c*/ 	.byte	0x04, 0x36
        /*005e*/ 	.short	(.L_21 - .L_20)
.L_20:
        /*0060*/ 	.word	0x00000008
.L_21:


//--------------------- .nv.callgraph             --------------------------
	.section	.nv.callgraph,"",@"SHT_CUDA_CALLGRAPH"
	.align	4
	.sectionentsize	8
	.align		4
        /*0000*/ 	.word	0x00000000
	.align		4
        /*0004*/ 	.word	0xffffffff
	.align		4
        /*0008*/ 	.word	0x00000000
	.align		4
        /*000c*/ 	.word	0xfffffffe
	.align		4
        /*0010*/ 	.word	0x00000000
	.align		4
        /*0014*/ 	.word	0xfffffffd
	.align		4
        /*0018*/ 	.word	0x00000000
	.align		4
        /*001c*/ 	.word	0xfffffffc


//--------------------- .text.triton_poi_fused__to_copy_add_arange_clamp_mul_sub_18 --------------------------
	.section	.text.triton_poi_fused__to_copy_add_arange_clamp_mul_sub_18,"ax",@progbits
	.align	128
        .global         triton_poi_fused__to_copy_add_arange_clamp_mul_sub_18
        .type           triton_poi_fused__to_copy_add_arange_clamp_mul_sub_18,@function
        .size           triton_poi_fused__to_copy_add_arange_clamp_mul_sub_18,(.L_x_1 - triton_poi_fused__to_copy_add_arange_clamp_mul_sub_18)
        .other          triton_poi_fused__to_copy_add_arange_clamp_mul_sub_18,@"STO_CUDA_ENTRY STV_DEFAULT"
triton_poi_fused__to_copy_add_arange_clamp_mul_sub_18:
.text.triton_poi_fused__to_copy_add_arange_clamp_mul_sub_18:
[----:B------:R-:W0:Y:S02]  /*0000*/  LDC R1, c[0x0][0x28] ;  /* 0x00000a00ff017b82 */ /* 0x000e240000000800 */
[----:B------:R-:W1:Y:S01]  /*0010*/  S2R R0, SR_TID.X ;  /* 0x0000000000007919 */ /* 0x000e620000002100 */
[----:B------:R-:W-:Y:S01]  /*0020*/  HFMA2.MMA R3, -RZ, RZ, 1.75, 0 ;  /* 0x3f000000ff037435 */ /* 0x000fe200000001ff */
[----:B------:R-:W2:Y:S01]  /*0030*/  S2R R5, SR_CTAID.X ;  /* 0x0000000000057919 */ /* 0x000ea20000002500 */
[----:B-1----:R-:W-:-:S05]  /*0040*/  IMAD.SHL.U32 R0, R0, 0x2, RZ ;  /* 0x0000000200007824 */ /* 0x002fca00078e00ff */
[----:B------:R-:W-:-:S05]  /*0050*/  LOP3.LUT R0, R0, 0x3e, RZ, 0xc0, !PT ;  /* 0x0000003e00007812 */ /* 0x000fca00078ec0ff */
[----:B--2---:R-:W-:-:S05]  /*0060*/  IMAD R5, R5, 0x40, R0 ;  /* 0x0000004005057824 */ /* 0x004fca00078e0200 */
[----:B------:R-:W-:Y:S02]  /*0070*/  IADD3 R0, R5, 0x1, RZ ;  /* 0x0000000105007810 */ /* 0x000fe40007ffe0ff */
[----:B------:R-:W-:Y:S02]  /*0080*/  I2FP.F32.S32 R2, R5 ;  /* 0x0000000500027245 */ /* 0x000fe40000201400 */
[----:B------:R-:W-:Y:S02]  /*0090*/  I2FP.F32.S32 R0, R0 ;  /* 0x0000000000007245 */ /* 0x000fe40000201400 */
[----:B------:R-:W-:Y:S01]  /*00a0*/  ISETP.GE.AND P0, PT, R5, 0x40, PT ;  /* 0x000000400500780c */ /* 0x000fe20003f06270 */
[----:B------:R-:W-:Y:S02]  /*00b0*/  FADD R2, R2, 0.5 ;  /* 0x3f00000002027421 */ /* 0x000fe40000000000 */
[----:B------:R-:W-:Y:S02]  /*00c0*/  FADD R0, R0, 0.5 ;  /* 0x3f00000000007421 */ /* 0x000fe40000000000 */
[----:B------:R-:W-:-:S02]  /*00d0*/  FFMA R2, R2, R3, -0.5 ;  /* 0xbf00000002027423 */ /* 0x000fc40000000003 */
[----:B------:R-:W-:-:S03]  /*00e0*/  FFMA R0, R0, R3, -0.5 ;  /* 0xbf00000000007423 */ /* 0x000fc60000000003 */
[----:B------:R-:W-:Y:S02]  /*00f0*/  FMNMX R4, RZ, R2, !PT ;  /* 0x00000002ff047209 */ /* 0x000fe40007800000 */
[----:B------:R-:W1:Y:S01]  /*0100*/  LDC.64 R2, c[0x0][0x210] ;  /* 0x00008400ff027b82 */ /* 0x000e620000000a00 */
[----:B------:R-:W-:Y:S01]  /*0110*/  FMNMX R0, RZ, R0, !PT ;  /* 0x00000000ff007209 */ /* 0x000fe20007800000 */
[----:B------:R-:W2:Y:S08]  /*0120*/  F2I.TRUNC.NTZ R6, R4 ;  /* 0x0000000400067305 */ /* 0x000eb0000020f100 */
[----:B------:R-:W3:Y:S01]  /*0130*/  F2I.TRUNC.NTZ R7, R0 ;  /* 0x0000000000077305 */ /* 0x000ee2000020f100 */
[----:B--2---:R-:W-:-:S05]  /*0140*/  I2FP.F32.S32 R9, R6 ;  /* 0x0000000600097245 */ /* 0x004fca0000201400 */
[----:B------:R-:W-:Y:S01]  /*0150*/  FADD.SAT R6, R4, -R9 ;  /* 0x8000000904067221 */ /* 0x000fe20000002000 */
[----:B-1----:R-:W-:Y:S01]  /*0160*/  IMAD.WIDE R2, R5, 0x4, R2 ;  /* 0x0000000405027825 */ /* 0x002fe200078e0202 */
[----:B---3--:R-:W-:-:S05]  /*0170*/  I2FP.F32.S32 R7, R7 ;  /* 0x0000000700077245 */ /* 0x008fca0000201400 */
[----:B------:R-:W-:Y:S01]  /*0180*/  FADD.SAT R7, R0, -R7 ;  /* 0x8000000700077221 */ /* 0x000fe20000002000 */
[----:B------:R-:W-:Y:S06]  /*0190*/  @P0 EXIT ;  /* 0x000000000000094d */ /* 0x000fec0003800000 */
[----:B------:R-:W-:Y:S02]  /*01a0*/  ULDC.64 UR4, c[0x0][0x208] ;  /* 0x0000820000047ab9 */ /* 0x000fe40000000a00 */
[----:B------:R-:W-:Y:S01]  /*01b0*/  STG.E.64 desc[UR4][R2.64], R6 ;  /* 0x0000000602007986 */ /* 0x000fe2000c101b04 */
[----:B------:R-:W-:Y:S05]  /*01c0*/  EXIT ;  /* 0x000000000000794d */ /* 0x000fea0003800000 */
.L_x_0:
[----:B------:R-:W-:-:S00]  /*01d0*/  BRA `(.L_x_0) ;  /* 0xfffffffc00fc7947 */ /* 0x000fc0000383ffff */
[----:B------:R-:W-:-:S00]  /*01e0*/  NOP ;  /* 0x0000000000007918 */ /* 0x000fc00000000000 */
        /* <DEDUP_REMOVED lines=9> */
.L_x_1:


//--------------------- .nv.constant0.triton_poi_fused__to_copy_add_arange_clamp_mul_sub_18 --------------------------
	.section	.nv.constant0.triton_poi_fused__to_copy_add_arange_clamp_mul_sub_18,"a",@progbits
	.sectionflags	@""
	.align	4
.nv.constant0.triton_poi_fused__to_copy_add_arange_clamp_mul_sub_18:
	.zero		540
